//
// Generated by NVIDIA NVVM Compiler
//
// Compiler Build ID: CL-36424714
// Cuda compilation tools, release 13.0, V13.0.88
// Based on NVVM 20.0.0
//

.version 9.0
.target sm_100
.address_size 64

	// .globl	_leaky_relu

.visible .entry _leaky_relu(
	.param .u64 .ptr .align 1 _leaky_relu_param_0,
	.param .u64 .ptr .align 1 _leaky_relu_param_1,
	.param .u32 _leaky_relu_param_2,
	.param .u32 _leaky_relu_param_3,
	.param .f32 _leaky_relu_param_4
)
{
	.reg .pred 	%p<2>;
	.reg .b32 	%r<5>;
	.reg .b32 	%f<5>;
	.reg .b64 	%rd<8>;

	ld.param.u64 	%rd1, [_leaky_relu_param_0];
	ld.param.u64 	%rd2, [_leaky_relu_param_1];
	ld.param.f32 	%f1, [_leaky_relu_param_4];
	cvta.to.global.u64 	%rd3, %rd1;
	mov.u32 	%r1, %ctaid.x;
	mov.u32 	%r2, %ntid.x;
	mov.u32 	%r3, %tid.x;
	mad.lo.s32 	%r4, %r1, %r2, %r3;
	mul.wide.u32 	%rd4, %r4, 4;
	add.s64 	%rd5, %rd3, %rd4;
	ld.global.f32 	%f2, [%rd5];
	setp.lt.f32 	%p1, %f2, 0f00000000;
	mul.f32 	%f3, %f1, %f2;
	selp.f32 	%f4, %f3, %f2, %p1;
	cvta.to.global.u64 	%rd6, %rd2;
	add.s64 	%rd7, %rd6, %rd4;
	st.global.f32 	[%rd7], %f4;
	ret;

}
	// .globl	_batch_norm
.visible .entry _batch_norm(
	.param .u64 .ptr .align 1 _batch_norm_param_0,
	.param .u64 .ptr .align 1 _batch_norm_param_1,
	.param .u32 _batch_norm_param_2,
	.param .u32 _batch_norm_param_3,
	.param .u32 _batch_norm_param_4,
	.param .u32 _batch_norm_param_5,
	.param .u64 .ptr .align 1 _batch_norm_param_6,
	.param .u64 .ptr .align 1 _batch_norm_param_7,
	.param .u64 .ptr .align 1 _batch_norm_param_8,
	.param .u64 .ptr .align 1 _batch_norm_param_9
)
{
	.reg .b32 	%r<11>;
	.reg .b32 	%f<11>;
	.reg .b64 	%rd<21>;

	ld.param.u64 	%rd1, [_batch_norm_param_0];
	ld.param.u64 	%rd2, [_batch_norm_param_1];
	ld.param.u32 	%r1, [_batch_norm_param_3];
	ld.param.u32 	%r2, [_batch_norm_param_4];
	ld.param.u32 	%r3, [_batch_norm_param_5];
	ld.param.u64 	%rd3, [_batch_norm_param_6];
	ld.param.u64 	%rd4, [_batch_norm_param_7];
	ld.param.u64 	%rd5, [_batch_norm_param_8];
	ld.param.u64 	%rd6, [_batch_norm_param_9];
	cvta.to.global.u64 	%rd7, %rd2;
	cvta.to.global.u64 	%rd8, %rd6;
	cvta.to.global.u64 	%rd9, %rd4;
	cvta.to.global.u64 	%rd10, %rd3;
	cvta.to.global.u64 	%rd11, %rd1;
	cvta.to.global.u64 	%rd12, %rd5;
	mov.u32 	%r4, %ctaid.x;
	mov.u32 	%r5, %ctaid.y;
	mov.u32 	%r6, %tid.x;
	mov.u32 	%r7, %tid.y;
	mad.lo.s32 	%r8, %r1, %r4, %r5;
	mad.lo.s32 	%r9, %r8, %r2, %r6;
	mad.lo.s32 	%r10, %r9, %r3, %r7;
	mul.wide.u32 	%rd13, %r5, 4;
	add.s64 	%rd14, %rd12, %rd13;
	ld.global.f32 	%f1, [%rd14];
	mul.wide.u32 	%rd15, %r10, 4;
	add.s64 	%rd16, %rd11, %rd15;
	ld.global.f32 	%f2, [%rd16];
	add.s64 	%rd17, %rd10, %rd13;
	ld.global.f32 	%f3, [%rd17];
	sub.f32 	%f4, %f2, %f3;
	add.s64 	%rd18, %rd9, %rd13;
	ld.global.f32 	%f5, [%rd18];
	add.f32 	%f6, %f5, 0f3727C5AC;
	sqrt.rn.f32 	%f7, %f6;
	div.rn.f32 	%f8, %f4, %f7;
	add.s64 	%rd19, %rd8, %rd13;
	ld.global.f32 	%f9, [%rd19];
	fma.rn.f32 	%f10, %f1, %f8, %f9;
	add.s64 	%rd20, %rd7, %rd15;
	st.global.f32 	[%rd20], %f10;
	ret;

}
	// .globl	_conv2d
.visible .entry _conv2d()
{


	ret;

}
	// .globl	_max_pool2d
.visible .entry _max_pool2d()
{


	ret;

}
	// .globl	_pad
.visible .entry _pad()
{


	ret;

}


// ===== COMPILED SASS (sm_100) =====

	.target	sm_100

	.elftype	@"ET_EXEC"


//--------------------- .note.nv.tkinfo           --------------------------
	.section	.note.nv.tkinfo,"",@"SHT_NOTE"
	.sectionflags	@"SHF_NOTE_NV_TKINFO"
	.tkinfo
        /*0018*/ 	.word	0x00000002
        /*0030*/ 	.string	""
        /*0030*/ 	.string	"ptxas"
        /*0030*/ 	.string	"Cuda compilation tools, release 13.0, V13.0.88"
        /*0030*/ 	.string	"Build cuda_13.0.r13.0/compiler.36424714_0"
        /*0030*/ 	.string	"-arch sm_100 -m 64 "



//--------------------- .note.nv.cuinfo           --------------------------
	.section	.note.nv.cuinfo,"",@"SHT_NOTE"
	.sectionflags	@"SHF_NOTE_NV_CUINFO"
        /*0018*/ 	.short	0x0002
        /*001a*/ 	.short	0x0064
        /*001c*/ 	.short	0x0082
	.zero		2


//--------------------- .nv.info                  --------------------------
	.section	.nv.info,"",@"SHT_CUDA_INFO"
	.align	4


	//----- nvinfo : EIATTR_REGCOUNT
	.align		4
        /*0000*/ 	.byte	0x04, 0x2f
        /*0002*/ 	.short	(.L_1 - .L_0)
	.align		4
.L_0:
        /*0004*/ 	.word	index@(_leaky_relu)
        /*0008*/ 	.word	0x0000000c


	//----- nvinfo : EIATTR_FRAME_SIZE
	.align		4
.L_1:
        /*000c*/ 	.byte	0x04, 0x11
        /*000e*/ 	.short	(.L_3 - .L_2)
	.align		4
.L_2:
        /*0010*/ 	.word	index@(_leaky_relu)
        /*0014*/ 	.word	0x00000000


	//----- nvinfo : EIATTR_REGCOUNT
	.align		4
.L_3:
        /*0018*/ 	.byte	0x04, 0x2f
        /*001a*/ 	.short	(.L_5 - .L_4)
	.align		4
.L_4:
        /*001c*/ 	.word	index@(_batch_norm)
        /*0020*/ 	.word	0x00000012


	//----- nvinfo : EIATTR_FRAME_SIZE
	.align		4
.L_5:
        /*0024*/ 	.byte	0x04, 0x11
        /*0026*/ 	.short	(.L_7 - .L_6)
	.align		4
.L_6:
        /*0028*/ 	.word	index@($__internal_1_$__cuda_sm3x_div_rn_noftz_f32_slowpath)
        /*002c*/ 	.word	0x00000000


	//----- nvinfo : EIATTR_FRAME_SIZE
	.align		4
.L_7:
        /*0030*/ 	.byte	0x04, 0x11
        /*0032*/ 	.short	(.L_9 - .L_8)
	.align		4
.L_8:
        /*0034*/ 	.word	index@($__internal_0_$__cuda_sm20_sqrt_rn_f32_slowpath)
        /*0038*/ 	.word	0x00000000


	//----- nvinfo : EIATTR_FRAME_SIZE
	.align		4
.L_9:
        /*003c*/ 	.byte	0x04, 0x11
        /*003e*/ 	.short	(.L_11 - .L_10)
	.align		4
.L_10:
        /*0040*/ 	.word	index@(_batch_norm)
        /*0044*/ 	.word	0x00000000


	//----- nvinfo : EIATTR_REGCOUNT
	.align		4
.L_11:
        /*0048*/ 	.byte	0x04, 0x2f
        /*004a*/ 	.short	(.L_13 - .L_12)
	.align		4
.L_12:
        /*004c*/ 	.word	index@(_conv2d)
        /*0050*/ 	.word	0x00000004


	//----- nvinfo : EIATTR_FRAME_SIZE
	.align		4
.L_13:
        /*0054*/ 	.byte	0x04, 0x11
        /*0056*/ 	.short	(.L_15 - .L_14)
	.align		4
.L_14:
        /*0058*/ 	.word	index@(_conv2d)
        /*005c*/ 	.word	0x00000000


	//----- nvinfo : EIATTR_REGCOUNT
	.align		4
.L_15:
        /*0060*/ 	.byte	0x04, 0x2f
        /*0062*/ 	.short	(.L_17 - .L_16)
	.align		4
.L_16:
        /*0064*/ 	.word	index@(_max_pool2d)
        /*0068*/ 	.word	0x00000004


	//----- nvinfo : EIATTR_FRAME_SIZE
	.align		4
.L_17:
        /*006c*/ 	.byte	0x04, 0x11
        /*006e*/ 	.short	(.L_19 - .L_18)
	.align		4
.L_18:
        /*0070*/ 	.word	index@(_max_pool2d)
        /*0074*/ 	.word	0x00000000


	//----- nvinfo : EIATTR_REGCOUNT
	.align		4
.L_19:
        /*0078*/ 	.byte	0x04, 0x2f
        /*007a*/ 	.short	(.L_21 - .L_20)
	.align		4
.L_20:
        /*007c*/ 	.word	index@(_pad)
        /*0080*/ 	.word	0x00000004


	//----- nvinfo : EIATTR_FRAME_SIZE
	.align		4
.L_21:
        /*0084*/ 	.byte	0x04, 0x11
        /*0086*/ 	.short	(.L_23 - .L_22)
	.align		4
.L_22:
        /*0088*/ 	.word	index@(_pad)
        /*008c*/ 	.word	0x00000000


	//----- nvinfo : EIATTR_MIN_STACK_SIZE
	.align		4
.L_23:
        /*0090*/ 	.byte	0x04, 0x12
        /*0092*/ 	.short	(.L_25 - .L_24)
	.align		4
.L_24:
        /*0094*/ 	.word	index@(_pad)
        /*0098*/ 	.word	0x00000000


	//----- nvinfo : EIATTR_MIN_STACK_SIZE
	.align		4
.L_25:
        /*009c*/ 	.byte	0x04, 0x12
        /*009e*/ 	.short	(.L_27 - .L_26)
	.align		4
.L_26:
        /*00a0*/ 	.word	index@(_max_pool2d)
        /*00a4*/ 	.word	0x00000000


	//----- nvinfo : EIATTR_MIN_STACK_SIZE
	.align		4
.L_27:
        /*00a8*/ 	.byte	0x04, 0x12
        /*00aa*/ 	.short	(.L_29 - .L_28)
	.align		4
.L_28:
        /*00ac*/ 	.word	index@(_conv2d)
        /*00b0*/ 	.word	0x00000000


	//----- nvinfo : EIATTR_MIN_STACK_SIZE
	.align		4
.L_29:
        /*00b4*/ 	.byte	0x04, 0x12
        /*00b6*/ 	.short	(.L_31 - .L_30)
	.align		4
.L_30:
        /*00b8*/ 	.word	index@(_batch_norm)
        /*00bc*/ 	.word	0x00000000


	//----- nvinfo : EIATTR_MIN_STACK_SIZE
	.align		4
.L_31:
        /*00c0*/ 	.byte	0x04, 0x12
        /*00c2*/ 	.short	(.L_33 - .L_32)
	.align		4
.L_32:
        /*00c4*/ 	.word	index@(_leaky_relu)
        /*00c8*/ 	.word	0x00000000
.L_33:


//--------------------- .nv.compat                --------------------------
	.section	.nv.compat,"",@"SHT_CUDA_COMPAT_INFO"
	.align	4
        /*0000*/ 	.byte	0x02, 0x09, 0x00, 0x00, 0x02, 0x02, 0x01, 0x00, 0x02, 0x05, 0x05, 0x00, 0x03, 0x07, 0x01, 0x01
        /*0010*/ 	.byte	0x02, 0x03, 0x00, 0x00, 0x02, 0x06, 0x01, 0x00, 0x04, 0x0b, 0x08, 0x00, 0x01, 0x00, 0x00, 0x00
        /*0020*/ 	.byte	0x00, 0x00, 0x00, 0x00


//--------------------- .nv.info._pad             --------------------------
	.section	.nv.info._pad,"",@"SHT_CUDA_INFO"
	.sectionflags	@""
	.align	4


	//----- nvinfo : EIATTR_CUDA_API_VERSION
	.align		4
        /*0000*/ 	.byte	0x04, 0x37
        /*0002*/ 	.short	(.L_35 - .L_34)
.L_34:
        /*0004*/ 	.word	0x00000082


	//----- nvinfo : EIATTR_SPARSE_MMA_MASK
	.align		4
.L_35:
        /*0008*/ 	.byte	0x03, 0x50
        /*000a*/ 	.short	0x0000


	//----- nvinfo : EIATTR_MAXREG_COUNT
	.align		4
        /*000c*/ 	.byte	0x03, 0x1b
        /*000e*/ 	.short	0x00ff


	//----- nvinfo : EIATTR_MERCURY_ISA_VERSION
	.align		4
        /*0010*/ 	.byte	0x03, 0x5f
        /*0012*/ 	.short	0x0101


	//----- nvinfo : EIATTR_VRC_CTA_INIT_COUNT
	.align		4
        /*0014*/ 	.byte	0x02, 0x4a
	.zero		1
	.zero		1


	//----- nvinfo : EIATTR_EXIT_INSTR_OFFSETS
	.align		4
        /*0018*/ 	.byte	0x04, 0x1c
        /*001a*/ 	.short	(.L_37 - .L_36)


	//   ....[0]....
.L_36:
        /*001c*/ 	.word	0x00000010


	//----- nvinfo : EIATTR_SW_WAR
	.align		4
.L_37:
        /*0020*/ 	.byte	0x04, 0x36
        /*0022*/ 	.short	(.L_39 - .L_38)
.L_38:
        /*0024*/ 	.word	0x00000008
.L_39:


//--------------------- .nv.info._max_pool2d      --------------------------
	.section	.nv.info._max_pool2d,"",@"SHT_CUDA_INFO"
	.sectionflags	@""
	.align	4


	//----- nvinfo : EIATTR_CUDA_API_VERSION
	.align		4
        /*0000*/ 	.byte	0x04, 0x37
        /*0002*/ 	.short	(.L_41 - .L_40)
.L_40:
        /*0004*/ 	.word	0x00000082


	//----- nvinfo : EIATTR_SPARSE_MMA_MASK
	.align		4
.L_41:
        /*0008*/ 	.byte	0x03, 0x50
        /*000a*/ 	.short	0x0000


	//----- nvinfo : EIATTR_MAXREG_COUNT
	.align		4
        /*000c*/ 	.byte	0x03, 0x1b
        /*000e*/ 	.short	0x00ff


	//----- nvinfo : EIATTR_MERCURY_ISA_VERSION
	.align		4
        /*0010*/ 	.byte	0x03, 0x5f
        /*0012*/ 	.short	0x0101


	//----- nvinfo : EIATTR_VRC_CTA_INIT_COUNT
	.align		4
        /*0014*/ 	.byte	0x02, 0x4a
	.zero		1
	.zero		1


	//----- nvinfo : EIATTR_EXIT_INSTR_OFFSETS
	.align		4
        /*0018*/ 	.byte	0x04, 0x1c
        /*001a*/ 	.short	(.L_43 - .L_42)


	//   ....[0]....
.L_42:
        /*001c*/ 	.word	0x00000010


	//----- nvinfo : EIATTR_SW_WAR
	.align		4
.L_43:
        /*0020*/ 	.byte	0x04, 0x36
        /*0022*/ 	.short	(.L_45 - .L_44)
.L_44:
        /*0024*/ 	.word	0x00000008
.L_45:


//--------------------- .nv.info._conv2d          --------------------------
	.section	.nv.info._conv2d,"",@"SHT_CUDA_INFO"
	.sectionflags	@""
	.align	4


	//----- nvinfo : EIATTR_CUDA_API_VERSION
	.align		4
        /*0000*/ 	.byte	0x04, 0x37
        /*0002*/ 	.short	(.L_47 - .L_46)
.L_46:
        /*0004*/ 	.word	0x00000082


	//----- nvinfo : EIATTR_SPARSE_MMA_MASK
	.align		4
.L_47:
        /*0008*/ 	.byte	0x03, 0x50
        /*000a*/ 	.short	0x0000


	//----- nvinfo : EIATTR_MAXREG_COUNT
	.align		4
        /*000c*/ 	.byte	0x03, 0x1b
        /*000e*/ 	.short	0x00ff


	//----- nvinfo : EIATTR_MERCURY_ISA_VERSION
	.align		4
        /*0010*/ 	.byte	0x03, 0x5f
        /*0012*/ 	.short	0x0101


	//----- nvinfo : EIATTR_VRC_CTA_INIT_COUNT
	.align		4
        /*0014*/ 	.byte	0x02, 0x4a
	.zero		1
	.zero		1


	//----- nvinfo : EIATTR_EXIT_INSTR_OFFSETS
	.align		4
        /*0018*/ 	.byte	0x04, 0x1c
        /*001a*/ 	.short	(.L_49 - .L_48)


	//   ....[0]....
.L_48:
        /*001c*/ 	.word	0x00000010


	//----- nvinfo : EIATTR_SW_WAR
	.align		4
.L_49:
        /*0020*/ 	.byte	0x04, 0x36
        /*0022*/ 	.short	(.L_51 - .L_50)
.L_50:
        /*0024*/ 	.word	0x00000008
.L_51:


//--------------------- .nv.info._batch_norm      --------------------------
	.section	.nv.info._batch_norm,"",@"SHT_CUDA_INFO"
	.sectionflags	@""
	.align	4


	//----- nvinfo : EIATTR_CUDA_API_VERSION
	.align		4
        /*0000*/ 	.byte	0x04, 0x37
        /*0002*/ 	.short	(.L_53 - .L_52)
.L_52:
        /*0004*/ 	.word	0x00000082


	//----- nvinfo : EIATTR_KPARAM_INFO
	.align		4
.L_53:
        /*0008*/ 	.byte	0x04, 0x17
        /*000a*/ 	.short	(.L_55 - .L_54)
.L_54:
        /*000c*/ 	.word	0x00000000
        /*0010*/ 	.short	0x0009
        /*0012*/ 	.short	0x0038
        /*0014*/ 	.byte	0x00, 0xf5, 0x21, 0x00


	//----- nvinfo : EIATTR_KPARAM_INFO
	.align		4
.L_55:
        /*0018*/ 	.byte	0x04, 0x17
        /*001a*/ 	.short	(.L_57 - .L_56)
.L_56:
        /*001c*/ 	.word	0x00000000
        /*0020*/ 	.short	0x0008
        /*0022*/ 	.short	0x0030
        /*0024*/ 	.byte	0x00, 0xf5, 0x21, 0x00


	//----- nvinfo : EIATTR_KPARAM_INFO
	.align		4
.L_57:
        /*0028*/ 	.byte	0x04, 0x17
        /*002a*/ 	.short	(.L_59 - .L_58)
.L_58:
        /*002c*/ 	.word	0x00000000
        /*0030*/ 	.short	0x0007
        /*0032*/ 	.short	0x0028
        /*0034*/ 	.byte	0x00, 0xf5, 0x21, 0x00


	//----- nvinfo : EIATTR_KPARAM_INFO
	.align		4
.L_59:
        /*0038*/ 	.byte	0x04, 0x17
        /*003a*/ 	.short	(.L_61 - .L_60)
.L_60:
        /*003c*/ 	.word	0x00000000
        /*0040*/ 	.short	0x0006
        /*0042*/ 	.short	0x0020
        /*0044*/ 	.byte	0x00, 0xf5, 0x21, 0x00


	//----- nvinfo : EIATTR_KPARAM_INFO
	.align		4
.L_61:
        /*0048*/ 	.byte	0x04, 0x17
        /*004a*/ 	.short	(.L_63 - .L_62)
.L_62:
        /*004c*/ 	.word	0x00000000
        /*0050*/ 	.short	0x0005
        /*0052*/ 	.short	0x001c
        /*0054*/ 	.byte	0x00, 0xf0, 0x11, 0x00


	//----- nvinfo : EIATTR_KPARAM_INFO
	.align		4
.L_63:
        /*0058*/ 	.byte	0x04, 0x17
        /*005a*/ 	.short	(.L_65 - .L_64)
.L_64:
        /*005c*/ 	.word	0x00000000
        /*0060*/ 	.short	0x0004
        /*0062*/ 	.short	0x0018
        /*0064*/ 	.byte	0x00, 0xf0, 0x11, 0x00


	//----- nvinfo : EIATTR_KPARAM_INFO
	.align		4
.L_65:
        /*0068*/ 	.byte	0x04, 0x17
        /*006a*/ 	.short	(.L_67 - .L_66)
.L_66:
        /*006c*/ 	.word	0x00000000
        /*0070*/ 	.short	0x0003
        /*0072*/ 	.short	0x0014
        /*0074*/ 	.byte	0x00, 0xf0, 0x11, 0x00


	//----- nvinfo : EIATTR_KPARAM_INFO
	.align		4
.L_67:
        /*0078*/ 	.byte	0x04, 0x17
        /*007a*/ 	.short	(.L_69 - .L_68)
.L_68:
        /*007c*/ 	.word	0x00000000
        /*0080*/ 	.short	0x0002
        /*0082*/ 	.short	0x0010
        /*0084*/ 	.byte	0x00, 0xf0, 0x11, 0x00


	//----- nvinfo : EIATTR_KPARAM_INFO
	.align		4
.L_69:
        /*0088*/ 	.byte	0x04, 0x17
        /*008a*/ 	.short	(.L_71 - .L_70)
.L_70:
        /*008c*/ 	.word	0x00000000
        /*0090*/ 	.short	0x0001
        /*0092*/ 	.short	0x0008
        /*0094*/ 	.byte	0x00, 0xf5, 0x21, 0x00


	//----- nvinfo : EIATTR_KPARAM_INFO
	.align		4
.L_71:
        /*0098*/ 	.byte	0x04, 0x17
        /*009a*/ 	.short	(.L_73 - .L_72)
.L_72:
        /*009c*/ 	.word	0x00000000
        /*00a0*/ 	.short	0x0000
        /*00a2*/ 	.short	0x0000
        /*00a4*/ 	.byte	0x00, 0xf5, 0x21, 0x00


	//----- nvinfo : EIATTR_SPARSE_MMA_MASK
	.align		4
.L_73:
        /*00a8*/ 	.byte	0x03, 0x50
        /*00aa*/ 	.short	0x0000


	//----- nvinfo : EIATTR_MAXREG_COUNT
	.align		4
        /*00ac*/ 	.byte	0x03, 0x1b
        /*00ae*/ 	.short	0x00ff


	//----- nvinfo : EIATTR_MERCURY_ISA_VERSION
	.align		4
        /*00b0*/ 	.byte	0x03, 0x5f
        /*00b2*/ 	.short	0x0101


	//----- nvinfo : EIATTR_VRC_CTA_INIT_COUNT
	.align		4
        /*00b4*/ 	.byte	0x02, 0x4a
	.zero		1
	.zero		1


	//----- nvinfo : EIATTR_EXIT_INSTR_OFFSETS
	.align		4
        /*00b8*/ 	.byte	0x04, 0x1c
        /*00ba*/ 	.short	(.L_75 - .L_74)


	//   ....[0]....
.L_74:
        /*00bc*/ 	.word	0x00000390


	//----- nvinfo : EIATTR_CRS_STACK_SIZE
	.align		4
.L_75:
        /*00c0*/ 	.byte	0x04, 0x1e
        /*00c2*/ 	.short	(.L_77 - .L_76)
.L_76:
        /*00c4*/ 	.word	0x00000000


	//----- nvinfo : EIATTR_CBANK_PARAM_SIZE
	.align		4
.L_77:
        /*00c8*/ 	.byte	0x03, 0x19
        /*00ca*/ 	.short	0x0040


	//----- nvinfo : EIATTR_PARAM_CBANK
	.align		4
        /*00cc*/ 	.byte	0x04, 0x0a
        /*00ce*/ 	.short	(.L_79 - .L_78)
	.align		4
.L_78:
        /*00d0*/ 	.word	index@(.nv.constant0._batch_norm)
        /*00d4*/ 	.short	0x0380
        /*00d6*/ 	.short	0x0040


	//----- nvinfo : EIATTR_SW_WAR
	.align		4
.L_79:
        /*00d8*/ 	.byte	0x04, 0x36
        /*00da*/ 	.short	(.L_81 - .L_80)
.L_80:
        /*00dc*/ 	.word	0x00000008
.L_81:


//--------------------- .nv.info._leaky_relu      --------------------------
	.section	.nv.info._leaky_relu,"",@"SHT_CUDA_INFO"
	.sectionflags	@""
	.align	4


	//----- nvinfo : EIATTR_CUDA_API_VERSION
	.align		4
        /*0000*/ 	.byte	0x04, 0x37
        /*0002*/ 	.short	(.L_83 - .L_82)
.L_82:
        /*0004*/ 	.word	0x00000082


	//----- nvinfo : EIATTR_KPARAM_INFO
	.align		4
.L_83:
        /*0008*/ 	.byte	0x04, 0x17
        /*000a*/ 	.short	(.L_85 - .L_84)
.L_84:
        /*000c*/ 	.word	0x00000000
        /*0010*/ 	.short	0x0004
        /*0012*/ 	.short	0x0018
        /*0014*/ 	.byte	0x00, 0xf0, 0x11, 0x00


	//----- nvinfo : EIATTR_KPARAM_INFO
	.align		4
.L_85:
        /*0018*/ 	.byte	0x04, 0x17
        /*001a*/ 	.short	(.L_87 - .L_86)
.L_86:
        /*001c*/ 	.word	0x00000000
        /*0020*/ 	.short	0x0003
        /*0022*/ 	.short	0x0014
        /*0024*/ 	.byte	0x00, 0xf0, 0x11, 0x00


	//----- nvinfo : EIATTR_KPARAM_INFO
	.align		4
.L_87:
        /*0028*/ 	.byte	0x04, 0x17
        /*002a*/ 	.short	(.L_89 - .L_88)
.L_88:
        /*002c*/ 	.word	0x00000000
        /*0030*/ 	.short	0x0002
        /*0032*/ 	.short	0x0010
        /*0034*/ 	.byte	0x00, 0xf0, 0x11, 0x00


	//----- nvinfo : EIATTR_KPARAM_INFO
	.align		4
.L_89:
        /*0038*/ 	.byte	0x04, 0x17
        /*003a*/ 	.short	(.L_91 - .L_90)
.L_90:
        /*003c*/ 	.word	0x00000000
        /*0040*/ 	.short	0x0001
        /*0042*/ 	.short	0x0008
        /*0044*/ 	.byte	0x00, 0xf5, 0x21, 0x00


	//----- nvinfo : EIATTR_KPARAM_INFO
	.align		4
.L_91:
        /*0048*/ 	.byte	0x04, 0x17
        /*004a*/ 	.short	(.L_93 - .L_92)
.L_92:
        /*004c*/ 	.word	0x00000000
        /*0050*/ 	.short	0x0000
        /*0052*/ 	.short	0x0000
        /*0054*/ 	.byte	0x00, 0xf5, 0x21, 0x00


	//----- nvinfo : EIATTR_SPARSE_MMA_MASK
	.align		4
.L_93:
        /*0058*/ 	.byte	0x03, 0x50
        /*005a*/ 	.short	0x0000


	//----- nvinfo : EIATTR_MAXREG_COUNT
	.align		4
        /*005c*/ 	.byte	0x03, 0x1b
        /*005e*/ 	.short	0x00ff


	//----- nvinfo : EIATTR_MERCURY_ISA_VERSION
	.align		4
        /*0060*/ 	.byte	0x03, 0x5f
        /*0062*/ 	.short	0x0101


	//----- nvinfo : EIATTR_VRC_CTA_INIT_COUNT
	.align		4
        /*0064*/ 	.byte	0x02, 0x4a
	.zero		1
	.zero		1


	//----- nvinfo : EIATTR_EXIT_INSTR_OFFSETS
	.align		4
        /*0068*/ 	.byte	0x04, 0x1c
        /*006a*/ 	.short	(.L_95 - .L_94)


	//   ....[0]....
.L_94:
        /*006c*/ 	.word	0x000000f0


	//----- nvinfo : EIATTR_CBANK_PARAM_SIZE
	.align		4
.L_95:
        /*0070*/ 	.byte	0x03, 0x19
        /*0072*/ 	.short	0x001c


	//----- nvinfo : EIATTR_PARAM_CBANK
	.align		4
        /*0074*/ 	.byte	0x04, 0x0a
        /*0076*/ 	.short	(.L_97 - .L_96)
	.align		4
.L_96:
        /*0078*/ 	.word	index@(.nv.constant0._leaky_relu)
        /*007c*/ 	.short	0x0380
        /*007e*/ 	.short	0x001c


	//----- nvinfo : EIATTR_SW_WAR
	.align		4
.L_97:
        /*0080*/ 	.byte	0x04, 0x36
        /*0082*/ 	.short	(.L_99 - .L_98)
.L_98:
        /*0084*/ 	.word	0x00000008
.L_99:


//--------------------- .nv.callgraph             --------------------------
	.section	.nv.callgraph,"",@"SHT_CUDA_CALLGRAPH"
	.align	4
	.sectionentsize	8
	.align		4
        /*0000*/ 	.word	0x00000000
	.align		4
        /*0004*/ 	.word	0xffffffff
	.align		4
        /*0008*/ 	.word	0x00000000
	.align		4
        /*000c*/ 	.word	0xfffffffe
	.align		4
        /*0010*/ 	.word	0x00000000
	.align		4
        /*0014*/ 	.word	0xfffffffd
	.align		4
        /*0018*/ 	.word	0x00000000
	.align		4
        /*001c*/ 	.word	0xfffffffc


//--------------------- .text._pad                --------------------------
	.section	.text._pad,"ax",@progbits
	.align	128
        .global         _pad
        .type           _pad,@function
        .size           _pad,(.L_x_23 - _pad)
        .other          _pad,@"STO_CUDA_ENTRY STV_DEFAULT"
_pad:
.text._pad:
[----:B------:R-:W-:Y:S01]  /*0000*/  LDC R1, c[0x0][0x37c] ;  /* 0x0000df00ff017b82 */ /* 0x000fe20000000800 */
[----:B------:R-:W-:Y:S05]  /*0010*/  EXIT ;  /* 0x000000000000794d */ /* 0x000fea0003800000 */
.L_x_0:
[----:B------:R-:W-:-:S00]  /*0020*/  BRA `(.L_x_0) ;  /* 0xfffffffc00fc7947 */ /* 0x000fc0000383ffff */
[----:B------:R-:W-:-:S00]  /*0030*/  NOP ;  /* 0x0000000000007918 */ /* 0x000fc00000000000 */
        /* <DEDUP_REMOVED lines=12> */
.L_x_23:


//--------------------- .text._max_pool2d         --------------------------
	.section	.text._max_pool2d,"ax",@progbits
	.align	128
        .global         _max_pool2d
        .type           _max_pool2d,@function
        .size           _max_pool2d,(.L_x_24 - _max_pool2d)
        .other          _max_pool2d,@"STO_CUDA_ENTRY STV_DEFAULT"
_max_pool2d:
.text._max_pool2d:
[----:B------:R-:W-:Y:S01]  /*0000*/  LDC R1, c[0x0][0x37c] ;  /* 0x0000df00ff017b82 */ /* 0x000fe20000000800 */
[----:B------:R-:W-:Y:S05]  /*0010*/  EXIT ;  /* 0x000000000000794d */ /* 0x000fea0003800000 */
.L_x_1:
        /* <DEDUP_REMOVED lines=14> */
.L_x_24:


//--------------------- .text._conv2d             --------------------------
	.section	.text._conv2d,"ax",@progbits
	.align	128
        .global         _conv2d
        .type           _conv2d,@function
        .size           _conv2d,(.L_x_25 - _conv2d)
        .other          _conv2d,@"STO_CUDA_ENTRY STV_DEFAULT"
_conv2d:
.text._conv2d:
[----:B------:R-:W-:Y:S01]  /*0000*/  LDC R1, c[0x0][0x37c] ;  /* 0x0000df00ff017b82 */ /* 0x000fe20000000800 */
[----:B------:R-:W-:Y:S05]  /*0010*/  EXIT ;  /* 0x000000000000794d */ /* 0x000fea0003800000 */
.L_x_2:
        /* <DEDUP_REMOVED lines=14> */
.L_x_25:


//--------------------- .text._batch_norm         --------------------------
	.section	.text._batch_norm,"ax",@progbits
	.align	128
        .global         _batch_norm
        .type           _batch_norm,@function
        .size           _batch_norm,(.L_x_22 - _batch_norm)
        .other          _batch_norm,@"STO_CUDA_ENTRY STV_DEFAULT"
_batch_norm:
.text._batch_norm:
[----:B------:R-:W-:Y:S01]  /*0000*/  LDC R1, c[0x0][0x37c] ;  /* 0x0000df00ff017b82 */ /* 0x000fe20000000800 */
[----:B------:R-:W0:Y:S07]  /*0010*/  S2R R4, SR_CTAID.Y ;  /* 0x0000000000047919 */ /* 0x000e2e0000002600 */
[----:B------:R-:W0:Y:S01]  /*0020*/  LDC.64 R12, c[0x0][0x3a8] ;  /* 0x0000ea00ff0c7b82 */ /* 0x000e220000000a00 */
[----:B------:R-:W1:Y:S01]  /*0030*/  LDCU.64 UR4, c[0x0][0x358] ;  /* 0x00006b00ff0477ac */ /* 0x000e620008000a00 */
[----:B------:R-:W2:Y:S01]  /*0040*/  S2R R5, SR_TID.X ;  /* 0x0000000000057919 */ /* 0x000ea20000002100 */
[----:B------:R-:W2:Y:S01]  /*0050*/  LDCU.64 UR8, c[0x0][0x398] ;  /* 0x00007300ff0877ac */ /* 0x000ea20008000a00 */
[----:B------:R-:W3:Y:S04]  /*0060*/  S2R R7, SR_TID.Y ;  /* 0x0000000000077919 */ /* 0x000ee80000002200 */
[----:B------:R-:W4:Y:S08]  /*0070*/  S2UR UR6, SR_CTAID.X ;  /* 0x00000000000679c3 */ /* 0x000f300000002500 */
[----:B------:R-:W4:Y:S08]  /*0080*/  LDC R15, c[0x0][0x394] ;  /* 0x0000e500ff0f7b82 */ /* 0x000f300000000800 */
[----:B------:R-:W3:Y:S01]  /*0090*/  LDC.64 R10, c[0x0][0x3a0] ;  /* 0x0000e800ff0a7b82 */ /* 0x000ee20000000a00 */
[----:B0-----:R-:W-:-:S07]  /*00a0*/  IMAD.WIDE.U32 R12, R4, 0x4, R12 ;  /* 0x00000004040c7825 */ /* 0x001fce00078e000c */
[----:B------:R-:W0:Y:S01]  /*00b0*/  LDC.64 R8, c[0x0][0x380] ;  /* 0x0000e000ff087b82 */ /* 0x000e220000000a00 */
[----:B-1----:R-:W3:Y:S01]  /*00c0*/  LDG.E R12, desc[UR4][R12.64] ;  /* 0x000000040c0c7981 */ /* 0x002ee2000c1e1900 */
[----:B----4-:R-:W-:-:S06]  /*00d0*/  IMAD R0, R15, UR6, R4 ;  /* 0x000000060f007c24 */ /* 0x010fcc000f8e0204 */
[----:B------:R-:W1:Y:S01]  /*00e0*/  LDC.64 R2, c[0x0][0x3b0] ;  /* 0x0000ec00ff027b82 */ /* 0x000e620000000a00 */
[----:B--2---:R-:W-:-:S04]  /*00f0*/  IMAD R0, R0, UR8, R5 ;  /* 0x0000000800007c24 */ /* 0x004fc8000f8e0205 */
[----:B---3--:R-:W-:Y:S02]  /*0100*/  IMAD R5, R0, UR9, R7 ;  /* 0x0000000900057c24 */ /* 0x008fe4000f8e0207 */
[----:B------:R-:W-:-:S04]  /*0110*/  IMAD.WIDE.U32 R10, R4, 0x4, R10 ;  /* 0x00000004040a7825 */ /* 0x000fc800078e000a */
[----:B0-----:R-:W-:Y:S02]  /*0120*/  IMAD.WIDE.U32 R8, R5, 0x4, R8 ;  /* 0x0000000405087825 */ /* 0x001fe400078e0008 */
[----:B------:R-:W2:Y:S04]  /*0130*/  LDG.E R11, desc[UR4][R10.64] ;  /* 0x000000040a0b7981 */ /* 0x000ea8000c1e1900 */
[----:B------:R-:W2:Y:S01]  /*0140*/  LDG.E R0, desc[UR4][R8.64] ;  /* 0x0000000408007981 */ /* 0x000ea2000c1e1900 */
[----:B-1----:R-:W-:-:S05]  /*0150*/  IMAD.WIDE.U32 R2, R4, 0x4, R2 ;  /* 0x0000000404027825 */ /* 0x002fca00078e0002 */
[----:B------:R0:W5:Y:S02]  /*0160*/  LDG.E R6, desc[UR4][R2.64] ;  /* 0x0000000402067981 */ /* 0x000164000c1e1900 */
[----:B0-----:R-:W-:-:S04]  /*0170*/  FADD R2, R12, 9.9999997473787516356e-06 ;  /* 0x3727c5ac0c027421 */ /* 0x001fc80000000000 */
[----:B------:R-:W-:Y:S01]  /*0180*/  VIADD R14, R2, 0xf3000000 ;  /* 0xf3000000020e7836 */ /* 0x000fe20000000000 */
[----:B------:R0:W1:Y:S04]  /*0190*/  MUFU.RSQ R7, R2 ;  /* 0x0000000200077308 */ /* 0x0000680000001400 */
[----:B------:R-:W-:Y:S01]  /*01a0*/  ISETP.GT.U32.AND P0, PT, R14, 0x727fffff, PT ;  /* 0x727fffff0e00780c */ /* 0x000fe20003f04070 */
[----:B--2---:R-:W-:-:S12]  /*01b0*/  FADD R0, R0, -R11 ;  /* 0x8000000b00007221 */ /* 0x004fd80000000000 */
[----:B01----:R-:W-:Y:S05]  /*01c0*/  @!P0 BRA `(.L_x_3) ;  /* 0x0000000000108947 */ /* 0x003fea0003800000 */
[----:B------:R-:W-:-:S07]  /*01d0*/  MOV R9, 0x1f0 ;  /* 0x000001f000097802 */ /* 0x000fce0000000f00 */
[----:B-----5:R-:W-:Y:S05]  /*01e0*/  CALL.REL.NOINC `($__internal_0_$__cuda_sm20_sqrt_rn_f32_slowpath) ;  /* 0x00000000006c7944 */ /* 0x020fea0003c00000 */
[----:B------:R-:W-:Y:S01]  /*01f0*/  IMAD.MOV.U32 R3, RZ, RZ, R7 ;  /* 0x000000ffff037224 */ /* 0x000fe200078e0007 */
[----:B------:R-:W-:Y:S06]  /*0200*/  BRA `(.L_x_4) ;  /* 0x0000000000107947 */ /* 0x000fec0003800000 */
.L_x_3:
[----:B------:R-:W-:Y:S01]  /*0210*/  FMUL.FTZ R3, R2, R7 ;  /* 0x0000000702037220 */ /* 0x000fe20000410000 */
[----:B------:R-:W-:-:S03]  /*0220*/  FMUL.FTZ R7, R7, 0.5 ;  /* 0x3f00000007077820 */ /* 0x000fc60000410000 */
[----:B------:R-:W-:-:S04]  /*0230*/  FFMA R2, -R3, R3, R2 ;  /* 0x0000000303027223 */ /* 0x000fc80000000102 */
[----:B------:R-:W-:-:S07]  /*0240*/  FFMA R3, R2, R7, R3 ;  /* 0x0000000702037223 */ /* 0x000fce0000000003 */
.L_x_4:
[----:B------:R-:W0:Y:S01]  /*0250*/  MUFU.RCP R2, R3 ;  /* 0x0000000300027308 */ /* 0x000e220000001000 */
[----:B------:R-:W-:Y:S07]  /*0260*/  BSSY.RECONVERGENT B0, `(.L_x_5) ;  /* 0x000000b000007945 */ /* 0x000fee0003800200 */
[----:B------:R-:W1:Y:S01]  /*0270*/  FCHK P0, R0, R3 ;  /* 0x0000000300007302 */ /* 0x000e620000000000 */
[----:B0-----:R-:W-:-:S04]  /*0280*/  FFMA R7, R2, -R3, 1 ;  /* 0x3f80000002077423 */ /* 0x001fc80000000803 */
[----:B------:R-:W-:-:S04]  /*0290*/  FFMA R7, R2, R7, R2 ;  /* 0x0000000702077223 */ /* 0x000fc80000000002 */
[----:B------:R-:W-:-:S04]  /*02a0*/  FFMA R2, R0, R7, RZ ;  /* 0x0000000700027223 */ /* 0x000fc800000000ff */
[----:B------:R-:W-:-:S04]  /*02b0*/  FFMA R8, R2, -R3, R0 ;  /* 0x8000000302087223 */ /* 0x000fc80000000000 */
[----:B------:R-:W-:Y:S01]  /*02c0*/  FFMA R7, R7, R8, R2 ;  /* 0x0000000807077223 */ /* 0x000fe20000000002 */
[----:B-1----:R-:W-:Y:S06]  /*02d0*/  @!P0 BRA `(.L_x_6) ;  /* 0x00000000000c8947 */ /* 0x002fec0003800000 */
[----:B------:R-:W-:-:S07]  /*02e0*/  MOV R2, 0x300 ;  /* 0x0000030000027802 */ /* 0x000fce0000000f00 */
[----:B-----5:R-:W-:Y:S05]  /*02f0*/  CALL.REL.NOINC `($__internal_1_$__cuda_sm3x_div_rn_noftz_f32_slowpath) ;  /* 0x0000000000887944 */ /* 0x020fea0003c00000 */
[----:B------:R-:W-:-:S07]  /*0300*/  MOV R7, R0 ;  /* 0x0000000000077202 */ /* 0x000fce0000000f00 */
.L_x_6:
[----:B------:R-:W-:Y:S05]  /*0310*/  BSYNC.RECONVERGENT B0 ;  /* 0x0000000000007941 */ /* 0x000fea0003800200 */
.L_x_5:
[----:B------:R-:W0:Y:S08]  /*0320*/  LDC.64 R2, c[0x0][0x3b8] ;  /* 0x0000ee00ff027b82 */ /* 0x000e300000000a00 */
[----:B------:R-:W1:Y:S01]  /*0330*/  LDC.64 R8, c[0x0][0x388] ;  /* 0x0000e200ff087b82 */ /* 0x000e620000000a00 */
[----:B0-----:R-:W-:-:S06]  /*0340*/  IMAD.WIDE.U32 R2, R4, 0x4, R2 ;  /* 0x0000000404027825 */ /* 0x001fcc00078e0002 */
[----:B------:R-:W2:Y:S01]  /*0350*/  LDG.E R3, desc[UR4][R2.64] ;  /* 0x0000000402037981 */ /* 0x000ea2000c1e1900 */
[----:B-1----:R-:W-:-:S04]  /*0360*/  IMAD.WIDE.U32 R4, R5, 0x4, R8 ;  /* 0x0000000405047825 */ /* 0x002fc800078e0008 */
[----:B--2--5:R-:W-:-:S05]  /*0370*/  FFMA R7, R6, R7, R3 ;  /* 0x0000000706077223 */ /* 0x024fca0000000003 */
[----:B------:R-:W-:Y:S01]  /*0380*/  STG.E desc[UR4][R4.64], R7 ;  /* 0x0000000704007986 */ /* 0x000fe2000c101904 */
[----:B------:R-:W-:Y:S05]  /*0390*/  EXIT ;  /* 0x000000000000794d */ /* 0x000fea0003800000 */
        .weak           $__internal_0_$__cuda_sm20_sqrt_rn_f32_slowpath
        .type           $__internal_0_$__cuda_sm20_sqrt_rn_f32_slowpath,@function
        .size           $__internal_0_$__cuda_sm20_sqrt_rn_f32_slowpath,($__internal_1_$__cuda_sm3x_div_rn_noftz_f32_slowpath - $__internal_0_$__cuda_sm20_sqrt_rn_f32_slowpath)
$__internal_0_$__cuda_sm20_sqrt_rn_f32_slowpath:
[----:B------:R-:W-:-:S13]  /*03a0*/  LOP3.LUT P0, RZ, R2, 0x7fffffff, RZ, 0xc0, !PT ;  /* 0x7fffffff02ff7812 */ /* 0x000fda000780c0ff */
[----:B------:R-:W-:Y:S01]  /*03b0*/  @!P0 IMAD.MOV.U32 R3, RZ, RZ, R2 ;  /* 0x000000ffff038224 */ /* 0x000fe200078e0002 */
[----:B------:R-:W-:Y:S06]  /*03c0*/  @!P0 BRA `(.L_x_7) ;  /* 0x0000000000448947 */ /* 0x000fec0003800000 */
[----:B------:R-:W-:-:S13]  /*03d0*/  FSETP.GEU.FTZ.AND P0, PT, R2, RZ, PT ;  /* 0x000000ff0200720b */ /* 0x000fda0003f1e000 */
[----:B------:R-:W-:Y:S01]  /*03e0*/  @!P0 IMAD.MOV.U32 R3, RZ, RZ, 0x7fffffff ;  /* 0x7fffffffff038424 */ /* 0x000fe200078e00ff */
[----:B------:R-:W-:Y:S06]  /*03f0*/  @!P0 BRA `(.L_x_7) ;  /* 0x0000000000388947 */ /* 0x000fec0003800000 */
[----:B------:R-:W-:-:S13]  /*0400*/  FSETP.GTU.FTZ.AND P0, PT, |R2|, +INF , PT ;  /* 0x7f8000000200780b */ /* 0x000fda0003f1c200 */
[----:B------:R-:W-:Y:S01]  /*0410*/  @P0 FADD.FTZ R3, R2, 1 ;  /* 0x3f80000002030421 */ /* 0x000fe20000010000 */
[----:B------:R-:W-:Y:S06]  /*0420*/  @P0 BRA `(.L_x_7) ;  /* 0x00000000002c0947 */ /* 0x000fec0003800000 */
[----:B------:R-:W-:-:S13]  /*0430*/  FSETP.NEU.FTZ.AND P0, PT, |R2|, +INF , PT ;  /* 0x7f8000000200780b */ /* 0x000fda0003f1d200 */
[----:B------:R-:W-:Y:S01]  /*0440*/  @!P0 MOV R3, R2 ;  /* 0x0000000200038202 */ /* 0x000fe20000000f00 */
[----:B------:R-:W-:Y:S06]  /*0450*/  @!P0 BRA `(.L_x_7) ;  /* 0x0000000000208947 */ /* 0x000fec0003800000 */
[----:B------:R-:W-:-:S04]  /*0460*/  FFMA R2, R2, 1.84467440737095516160e+19, RZ ;  /* 0x5f80000002027823 */ /* 0x000fc800000000ff */
[----:B------:R-:W0:Y:S02]  /*0470*/  MUFU.RSQ R3, R2 ;  /* 0x0000000200037308 */ /* 0x000e240000001400 */
[----:B0-----:R-:W-:Y:S01]  /*0480*/  FMUL.FTZ R7, R2, R3 ;  /* 0x0000000302077220 */ /* 0x001fe20000410000 */
[----:B------:R-:W-:-:S03]  /*0490*/  FMUL.FTZ R3, R3, 0.5 ;  /* 0x3f00000003037820 */ /* 0x000fc60000410000 */
[----:B------:R-:W-:-:S04]  /*04a0*/  FADD.FTZ R8, -R7, -RZ ;  /* 0x800000ff07087221 */ /* 0x000fc80000010100 */
[----:B------:R-:W-:-:S04]  /*04b0*/  FFMA R8, R7, R8, R2 ;  /* 0x0000000807087223 */ /* 0x000fc80000000002 */
[----:B------:R-:W-:-:S04]  /*04c0*/  FFMA R3, R8, R3, R7 ;  /* 0x0000000308037223 */ /* 0x000fc80000000007 */
[----:B------:R-:W-:-:S07]  /*04d0*/  FMUL.FTZ R3, R3, 2.3283064365386962891e-10 ;  /* 0x2f80000003037820 */ /* 0x000fce0000410000 */
.L_x_7:
[----:B------:R-:W-:Y:S02]  /*04e0*/  IMAD.MOV.U32 R7, RZ, RZ, R3 ;  /* 0x000000ffff077224 */ /* 0x000fe400078e0003 */
[----:B------:R-:W-:Y:S02]  /*04f0*/  HFMA2 R3, -RZ, RZ, 0, 0 ;  /* 0x00000000ff037431 */ /* 0x000fe400000001ff */
[----:B------:R-:W-:-:S04]  /*0500*/  IMAD.MOV.U32 R2, RZ, RZ, R9 ;  /* 0x000000ffff027224 */ /* 0x000fc800078e0009 */
[----:B------:R-:W-:Y:S05]  /*0510*/  RET.REL.NODEC R2 `(_batch_norm) ;  /* 0xfffffff802b87950 */ /* 0x000fea0003c3ffff */
        .weak           $__internal_1_$__cuda_sm3x_div_rn_noftz_f32_slowpath
        .type           $__internal_1_$__cuda_sm3x_div_rn_noftz_f32_slowpath,@function
        .size           $__internal_1_$__cuda_sm3x_div_rn_noftz_f32_slowpath,(.L_x_22 - $__internal_1_$__cuda_sm3x_div_rn_noftz_f32_slowpath)
$__internal_1_$__cuda_sm3x_div_rn_noftz_f32_slowpath:
[----:B------:R-:W-:Y:S01]  /*0520*/  SHF.R.U32.HI R8, RZ, 0x17, R3 ;  /* 0x00000017ff087819 */ /* 0x000fe20000011603 */
[----:B------:R-:W-:Y:S01]  /*0530*/  BSSY.RECONVERGENT B1, `(.L_x_8) ;  /* 0x0000063000017945 */ /* 0x000fe20003800200 */
[----:B------:R-:W-:Y:S02]  /*0540*/  SHF.R.U32.HI R7, RZ, 0x17, R0 ;  /* 0x00000017ff077819 */ /* 0x000fe40000011600 */
[----:B------:R-:W-:Y:S02]  /*0550*/  LOP3.LUT R12, R8, 0xff, RZ, 0xc0, !PT ;  /* 0x000000ff080c7812 */ /* 0x000fe400078ec0ff */
[----:B------:R-:W-:Y:S02]  /*0560*/  LOP3.LUT R7, R7, 0xff, RZ, 0xc0, !PT ;  /* 0x000000ff07077812 */ /* 0x000fe400078ec0ff */
[----:B------:R-:W-:Y:S01]  /*0570*/  MOV R8, R0 ;  /* 0x0000000000087202 */ /* 0x000fe20000000f00 */
[----:B------:R-:W-:Y:S02]  /*0580*/  VIADD R11, R12, 0xffffffff ;  /* 0xffffffff0c0b7836 */ /* 0x000fe40000000000 */
[----:B------:R-:W-:-:S03]  /*0590*/  VIADD R10, R7, 0xffffffff ;  /* 0xffffffff070a7836 */ /* 0x000fc60000000000 */
[----:B------:R-:W-:-:S04]  /*05a0*/  ISETP.GT.U32.AND P0, PT, R11, 0xfd, PT ;  /* 0x000000fd0b00780c */ /* 0x000fc80003f04070 */
[----:B------:R-:W-:-:S13]  /*05b0*/  ISETP.GT.U32.OR P0, PT, R10, 0xfd, P0 ;  /* 0x000000fd0a00780c */ /* 0x000fda0000704470 */
[----:B------:R-:W-:Y:S01]  /*05c0*/  @!P0 IMAD.MOV.U32 R9, RZ, RZ, RZ ;  /* 0x000000ffff098224 */ /* 0x000fe200078e00ff */
[----:B------:R-:W-:Y:S06]  /*05d0*/  @!P0 BRA `(.L_x_9) ;  /* 0x00000000005c8947 */ /* 0x000fec0003800000 */
[----:B------:R-:W-:Y:S02]  /*05e0*/  FSETP.GTU.FTZ.AND P1, PT, |R3|, +INF , PT ;  /* 0x7f8000000300780b */ /* 0x000fe40003f3c200 */
[----:B------:R-:W-:-:S04]  /*05f0*/  FSETP.GTU.FTZ.AND P0, PT, |R0|, +INF , PT ;  /* 0x7f8000000000780b */ /* 0x000fc80003f1c200 */
[----:B------:R-:W-:-:S13]  /*0600*/  PLOP3.LUT P0, PT, P0, P1, PT, 0xf8, 0x8f ;  /* 0x00000000008f781c */ /* 0x000fda0000703f70 */
[----:B------:R-:W-:Y:S05]  /*0610*/  @P0 BRA `(.L_x_10) ;  /* 0x00000004004c0947 */ /* 0x000fea0003800000 */
[----:B------:R-:W-:-:S13]  /*0620*/  LOP3.LUT P0, RZ, R3, 0x7fffffff, R8, 0xc8, !PT ;  /* 0x7fffffff03ff7812 */ /* 0x000fda000780c808 */
[----:B------:R-:W-:Y:S05]  /*0630*/  @!P0 BRA `(.L_x_11) ;  /* 0x00000004003c8947 */ /* 0x000fea0003800000 */
[C---:B------:R-:W-:Y:S02]  /*0640*/  FSETP.NEU.FTZ.AND P2, PT, |R0|.reuse, +INF , PT ;  /* 0x7f8000000000780b */ /* 0x040fe40003f5d200 */
[----:B------:R-:W-:Y:S02]  /*0650*/  FSETP.NEU.FTZ.AND P1, PT, |R3|, +INF , PT ;  /* 0x7f8000000300780b */ /* 0x000fe40003f3d200 */
[----:B------:R-:W-:-:S11]  /*0660*/  FSETP.NEU.FTZ.AND P0, PT, |R0|, +INF , PT ;  /* 0x7f8000000000780b */ /* 0x000fd60003f1d200 */
[----:B------:R-:W-:Y:S05]  /*0670*/  @!P1 BRA !P2, `(.L_x_11) ;  /* 0x00000004002c9947 */ /* 0x000fea0005000000 */
[----:B------:R-:W-:-:S04]  /*0680*/  LOP3.LUT P2, RZ, R8, 0x7fffffff, RZ, 0xc0, !PT ;  /* 0x7fffffff08ff7812 */ /* 0x000fc8000784c0ff */
[----:B------:R-:W-:-:S13]  /*0690*/  PLOP3.LUT P1, PT, P1, P2, PT, 0x2f, 0xf2 ;  /* 0x0000000000f2781c */ /* 0x000fda0000f24577 */
[----:B------:R-:W-:Y:S05]  /*06a0*/  @P1 BRA `(.L_x_12) ;  /* 0x0000000400181947 */ /* 0x000fea0003800000 */
[----:B------:R-:W-:-:S04]  /*06b0*/  LOP3.LUT P1, RZ, R3, 0x7fffffff, RZ, 0xc0, !PT ;  /* 0x7fffffff03ff7812 */ /* 0x000fc8000782c0ff */
[----:B------:R-:W-:-:S13]  /*06c0*/  PLOP3.LUT P0, PT, P0, P1, PT, 0x2f, 0xf2 ;  /* 0x0000000000f2781c */ /* 0x000fda0000702577 */
[----:B------:R-:W-:Y:S05]  /*06d0*/  @P0 BRA `(.L_x_13) ;  /* 0x0000000400000947 */ /* 0x000fea0003800000 */
[----:B------:R-:W-:Y:S02]  /*06e0*/  ISETP.GE.AND P0, PT, R10, RZ, PT ;  /* 0x000000ff0a00720c */ /* 0x000fe40003f06270 */
[----:B------:R-:W-:-:S11]  /*06f0*/  ISETP.GE.AND P1, PT, R11, RZ, PT ;  /* 0x000000ff0b00720c */ /* 0x000fd60003f26270 */
[----:B------:R-:W-:Y:S01]  /*0700*/  @P0 IMAD.MOV.U32 R9, RZ, RZ, RZ ;  /* 0x000000ffff090224 */ /* 0x000fe200078e00ff */
[----:B------:R-:W-:Y:S01]  /*0710*/  @!P0 MOV R9, 0xffffffc0 ;  /* 0xffffffc000098802 */ /* 0x000fe20000000f00 */
[----:B------:R-:W-:Y:S01]  /*0720*/  @!P0 FFMA R8, R0, 1.84467440737095516160e+19, RZ ;  /* 0x5f80000000088823 */ /* 0x000fe200000000ff */
[----:B------:R-:W-:-:S03]  /*0730*/  @!P1 FFMA R3, R3, 1.84467440737095516160e+19, RZ ;  /* 0x5f80000003039823 */ /* 0x000fc600000000ff */
[----:B------:R-:W-:-:S07]  /*0740*/  @!P1 VIADD R9, R9, 0x40 ;  /* 0x0000004009099836 */ /* 0x000fce0000000000 */
.L_x_9:
[----:B------:R-:W-:Y:S01]  /*0750*/  LEA R0, R12, 0xc0800000, 0x17 ;  /* 0xc08000000c007811 */ /* 0x000fe200078eb8ff */
[----:B------:R-:W-:Y:S01]  /*0760*/  BSSY.RECONVERGENT B2, `(.L_x_14) ;  /* 0x0000036000027945 */ /* 0x000fe20003800200 */
[----:B------:R-:W-:-:S03]  /*0770*/  IADD3 R7, PT, PT, R7, -0x7f, RZ ;  /* 0xffffff8107077810 */ /* 0x000fc60007ffe0ff */
[----:B------:R-:W-:Y:S02]  /*0780*/  IMAD.IADD R3, R3, 0x1, -R0 ;  /* 0x0000000103037824 */ /* 0x000fe400078e0a00 */
[----:B------:R-:W-:Y:S02]  /*0790*/  IMAD R0, R7, -0x800000, R8 ;  /* 0xff80000007007824 */ /* 0x000fe400078e0208 */
[----:B------:R-:W0:Y:S01]  /*07a0*/  MUFU.RCP R10, R3 ;  /* 0x00000003000a7308 */ /* 0x000e220000001000 */
[----:B------:R-:W-:-:S04]  /*07b0*/  FADD.FTZ R11, -R3, -RZ ;  /* 0x800000ff030b7221 */ /* 0x000fc80000010100 */
[----:B0-----:R-:W-:-:S04]  /*07c0*/  FFMA R13, R10, R11, 1 ;  /* 0x3f8000000a0d7423 */ /* 0x001fc8000000000b */
[----:B------:R-:W-:-:S04]  /*07d0*/  FFMA R15, R10, R13, R10 ;  /* 0x0000000d0a0f7223 */ /* 0x000fc8000000000a */
[----:B------:R-:W-:-:S04]  /*07e0*/  FFMA R8, R0, R15, RZ ;  /* 0x0000000f00087223 */ /* 0x000fc800000000ff */
[----:B------:R-:W-:-:S04]  /*07f0*/  FFMA R13, R11, R8, R0 ;  /* 0x000000080b0d7223 */ /* 0x000fc80000000000 */
[----:B------:R-:W-:Y:S01]  /*0800*/  FFMA R10, R15, R13, R8 ;  /* 0x0000000d0f0a7223 */ /* 0x000fe20000000008 */
[----:B------:R-:W-:-:S03]  /*0810*/  IADD3 R8, PT, PT, R7, 0x7f, -R12 ;  /* 0x0000007f07087810 */ /* 0x000fc60007ffe80c */
[----:B------:R-:W-:Y:S02]  /*0820*/  FFMA R11, R11, R10, R0 ;  /* 0x0000000a0b0b7223 */ /* 0x000fe40000000000 */
[----:B------:R-:W-:Y:S02]  /*0830*/  IMAD.IADD R8, R8, 0x1, R9 ;  /* 0x0000000108087824 */ /* 0x000fe400078e0209 */
[----:B------:R-:W-:-:S05]  /*0840*/  FFMA R0, R15, R11, R10 ;  /* 0x0000000b0f007223 */ /* 0x000fca000000000a */
[----:B------:R-:W-:-:S04]  /*0850*/  SHF.R.U32.HI R3, RZ, 0x17, R0 ;  /* 0x00000017ff037819 */ /* 0x000fc80000011600 */
[----:B------:R-:W-:-:S05]  /*0860*/  LOP3.LUT R3, R3, 0xff, RZ, 0xc0, !PT ;  /* 0x000000ff03037812 */ /* 0x000fca00078ec0ff */
[----:B------:R-:W-:-:S05]  /*0870*/  IMAD.IADD R9, R3, 0x1, R8 ;  /* 0x0000000103097824 */ /* 0x000fca00078e0208 */
[----:B------:R-:W-:-:S04]  /*0880*/  IADD3 R3, PT, PT, R9, -0x1, RZ ;  /* 0xffffffff09037810 */ /* 0x000fc80007ffe0ff */
[----:B------:R-:W-:-:S13]  /*0890*/  ISETP.GE.U32.AND P0, PT, R3, 0xfe, PT ;  /* 0x000000fe0300780c */ /* 0x000fda0003f06070 */
[----:B------:R-:W-:Y:S05]  /*08a0*/  @!P0 BRA `(.L_x_15) ;  /* 0x0000000000808947 */ /* 0x000fea0003800000 */
[----:B------:R-:W-:-:S13]  /*08b0*/  ISETP.GT.AND P0, PT, R9, 0xfe, PT ;  /* 0x000000fe0900780c */ /* 0x000fda0003f04270 */
[----:B------:R-:W-:Y:S05]  /*08c0*/  @P0 BRA `(.L_x_16) ;  /* 0x00000000006c0947 */ /* 0x000fea0003800000 */
[----:B------:R-:W-:-:S13]  /*08d0*/  ISETP.GE.AND P0, PT, R9, 0x1, PT ;  /* 0x000000010900780c */ /* 0x000fda0003f06270 */
[----:B------:R-:W-:Y:S05]  /*08e0*/  @P0 BRA `(.L_x_17) ;  /* 0x0000000000740947 */ /* 0x000fea0003800000 */
[----:B------:R-:W-:Y:S02]  /*08f0*/  ISETP.GE.AND P0, PT, R9, -0x18, PT ;  /* 0xffffffe80900780c */ /* 0x000fe40003f06270 */
[----:B------:R-:W-:-:S11]  /*0900*/  LOP3.LUT R0, R0, 0x80000000, RZ, 0xc0, !PT ;  /* 0x8000000000007812 */ /* 0x000fd600078ec0ff */
[----:B------:R-:W-:Y:S05]  /*0910*/  @!P0 BRA `(.L_x_17) ;  /* 0x0000000000688947 */ /* 0x000fea0003800000 */
[CCC-:B------:R-:W-:Y:S01]  /*0920*/  FFMA.RZ R3, R15.reuse, R11.reuse, R10.reuse ;  /* 0x0000000b0f037223 */ /* 0x1c0fe2000000c00a */
[-CC-:B------:R-:W-:Y:S01]  /*0930*/  FFMA.RM R8, R15, R11.reuse, R10.reuse ;  /* 0x0000000b0f087223 */ /* 0x180fe2000000400a */
[C---:B------:R-:W-:Y:S02]  /*0940*/  ISETP.NE.AND P2, PT, R9.reuse, RZ, PT ;  /* 0x000000ff0900720c */ /* 0x040fe40003f45270 */
[----:B------:R-:W-:Y:S02]  /*0950*/  ISETP.NE.AND P1, PT, R9, RZ, PT ;  /* 0x000000ff0900720c */ /* 0x000fe40003f25270 */
[----:B------:R-:W-:Y:S01]  /*0960*/  LOP3.LUT R7, R3, 0x7fffff, RZ, 0xc0, !PT ;  /* 0x007fffff03077812 */ /* 0x000fe200078ec0ff */
[----:B------:R-:W-:Y:S01]  /*0970*/  FFMA.RP R3, R15, R11, R10 ;  /* 0x0000000b0f037223 */ /* 0x000fe2000000800a */
[----:B------:R-:W-:Y:S02]  /*0980*/  VIADD R10, R9, 0x20 ;  /* 0x00000020090a7836 */ /* 0x000fe40000000000 */
[----:B------:R-:W-:Y:S01]  /*0990*/  LOP3.LUT R7, R7, 0x800000, RZ, 0xfc, !PT ;  /* 0x0080000007077812 */ /* 0x000fe200078efcff */
[----:B------:R-:W-:Y:S01]  /*09a0*/  IMAD.MOV R9, RZ, RZ, -R9 ;  /* 0x000000ffff097224 */ /* 0x000fe200078e0a09 */
[----:B------:R-:W-:-:S02]  /*09b0*/  FSETP.NEU.FTZ.AND P0, PT, R3, R8, PT ;  /* 0x000000080300720b */ /* 0x000fc40003f1d000 */
[----:B------:R-:W-:Y:S02]  /*09c0*/  SHF.L.U32 R10, R7, R10, RZ ;  /* 0x0000000a070a7219 */ /* 0x000fe400000006ff */
[----:B------:R-:W-:Y:S02]  /*09d0*/  SEL R8, R9, RZ, P2 ;  /* 0x000000ff09087207 */ /* 0x000fe40001000000 */
[----:B------:R-:W-:Y:S02]  /*09e0*/  ISETP.NE.AND P1, PT, R10, RZ, P1 ;  /* 0x000000ff0a00720c */ /* 0x000fe40000f25270 */
[----:B------:R-:W-:Y:S02]  /*09f0*/  SHF.R.U32.HI R8, RZ, R8, R7 ;  /* 0x00000008ff087219 */ /* 0x000fe40000011607 */
[----:B------:R-:W-:Y:S02]  /*0a00*/  PLOP3.LUT P0, PT, P0, P1, PT, 0xf8, 0x8f ;  /* 0x00000000008f781c */ /* 0x000fe40000703f70 */
[----:B------:R-:W-:-:S02]  /*0a10*/  SHF.R.U32.HI R10, RZ, 0x1, R8 ;  /* 0x00000001ff0a7819 */ /* 0x000fc40000011608 */
[----:B------:R-:W-:-:S04]  /*0a20*/  SEL R3, RZ, 0x1, !P0 ;  /* 0x00000001ff037807 */ /* 0x000fc80004000000 */
[----:B------:R-:W-:-:S04]  /*0a30*/  LOP3.LUT R3, R3, 0x1, R10, 0xf8, !PT ;  /* 0x0000000103037812 */ /* 0x000fc800078ef80a */
[----:B------:R-:W-:-:S04]  /*0a40*/  LOP3.LUT R3, R3, R8, RZ, 0xc0, !PT ;  /* 0x0000000803037212 */ /* 0x000fc800078ec0ff */
[----:B------:R-:W-:-:S04]  /*0a50*/  IADD3 R3, PT, PT, R10, R3, RZ ;  /* 0x000000030a037210 */ /* 0x000fc80007ffe0ff */
[----:B------:R-:W-:Y:S01]  /*0a60*/  LOP3.LUT R0, R3, R0, RZ, 0xfc, !PT ;  /* 0x0000000003007212 */ /* 0x000fe200078efcff */
[----:B------:R-:W-:Y:S06]  /*0a70*/  BRA `(.L_x_17) ;  /* 0x0000000000107947 */ /* 0x000fec0003800000 */
.L_x_16:
[----:B------:R-:W-:-:S04]  /*0a80*/  LOP3.LUT R0, R0, 0x80000000, RZ, 0xc0, !PT ;  /* 0x8000000000007812 */ /* 0x000fc800078ec0ff */
[----:B------:R-:W-:Y:S01]  /*0a90*/  LOP3.LUT R0, R0, 0x7f800000, RZ, 0xfc, !PT ;  /* 0x7f80000000007812 */ /* 0x000fe200078efcff */
[----:B------:R-:W-:Y:S06]  /*0aa0*/  BRA `(.L_x_17) ;  /* 0x0000000000047947 */ /* 0x000fec0003800000 */
.L_x_15:
[----:B------:R-:W-:-:S07]  /*0ab0*/  IMAD R0, R8, 0x800000, R0 ;  /* 0x0080000008007824 */ /* 0x000fce00078e0200 */
.L_x_17:
[----:B------:R-:W-:Y:S05]  /*0ac0*/  BSYNC.RECONVERGENT B2 ;  /* 0x0000000000027941 */ /* 0x000fea0003800200 */
.L_x_14:
[----:B------:R-:W-:Y:S05]  /*0ad0*/  BRA `(.L_x_18) ;  /* 0x0000000000207947 */ /* 0x000fea0003800000 */
.L_x_13:
[----:B------:R-:W-:-:S04]  /*0ae0*/  LOP3.LUT R0, R3, 0x80000000, R8, 0x48, !PT ;  /* 0x8000000003007812 */ /* 0x000fc800078e4808 */
[----:B------:R-:W-:Y:S01]  /*0af0*/  LOP3.LUT R0, R0, 0x7f800000, RZ, 0xfc, !PT ;  /* 0x7f80000000007812 */ /* 0x000fe200078efcff */
[----:B------:R-:W-:Y:S06]  /*0b00*/  BRA `(.L_x_18) ;  /* 0x0000000000147947 */ /* 0x000fec0003800000 */
.L_x_12:
[----:B------:R-:W-:Y:S01]  /*0b10*/  LOP3.LUT R0, R3, 0x80000000, R8, 0x48, !PT ;  /* 0x8000000003007812 */ /* 0x000fe200078e4808 */
[----:B------:R-:W-:Y:S06]  /*0b20*/  BRA `(.L_x_18) ;  /* 0x00000000000c7947 */ /* 0x000fec0003800000 */
.L_x_11:
[----:B------:R-:W0:Y:S01]  /*0b30*/  MUFU.RSQ R0, -QNAN ;  /* 0xffc0000000007908 */ /* 0x000e220000001400 */
[----:B------:R-:W-:Y:S05]  /*0b40*/  BRA `(.L_x_18) ;  /* 0x0000000000047947 */ /* 0x000fea0003800000 */
.L_x_10:
[----:B------:R-:W-:-:S07]  /*0b50*/  FADD.FTZ R0, R0, R3 ;  /* 0x0000000300007221 */ /* 0x000fce0000010000 */
.L_x_18:
[----:B------:R-:W-:Y:S05]  /*0b60*/  BSYNC.RECONVERGENT B1 ;  /* 0x0000000000017941 */ /* 0x000fea0003800200 */
.L_x_8:
[----:B------:R-:W-:-:S04]  /*0b70*/  HFMA2 R3, -RZ, RZ, 0, 0 ;  /* 0x00000000ff037431 */ /* 0x000fc800000001ff */
[----:B0-----:R-:W-:Y:S05]  /*0b80*/  RET.REL.NODEC R2 `(_batch_norm) ;  /* 0xfffffff4021c7950 */ /* 0x001fea0003c3ffff */
.L_x_19:
        /* <DEDUP_REMOVED lines=15> */
.L_x_22:


//--------------------- .text._leaky_relu         --------------------------
	.section	.text._leaky_relu,"ax",@progbits
	.align	128
        .global         _leaky_relu
        .type           _leaky_relu,@function
        .size           _leaky_relu,(.L_x_27 - _leaky_relu)
        .other          _leaky_relu,@"STO_CUDA_ENTRY STV_DEFAULT"
_leaky_relu:
.text._leaky_relu:
[----:B------:R-:W-:Y:S01]  /*0000*/  LDC R1, c[0x0][0x37c] ;  /* 0x0000df00ff017b82 */ /* 0x000fe20000000800 */
[----:B------:R-:W0:Y:S07]  /*0010*/  S2R R0, SR_TID.X ;  /* 0x0000000000007919 */ /* 0x000e2e0000002100 */
[----:B------:R-:W0:Y:S01]  /*0020*/  S2UR UR6, SR_CTAID.X ;  /* 0x00000000000679c3 */ /* 0x000e220000002500 */
[----:B------:R-:W1:Y:S07]  /*0030*/  LDCU.64 UR4, c[0x0][0x358] ;  /* 0x00006b00ff0477ac */ /* 0x000e6e0008000a00 */
[----:B------:R-:W0:Y:S08]  /*0040*/  LDC R7, c[0x0][0x360] ;  /* 0x0000d800ff077b82 */ /* 0x000e300000000800 */
[----:B------:R-:W2:Y:S08]  /*0050*/  LDC.64 R2, c[0x0][0x380] ;  /* 0x0000e000ff027b82 */ /* 0x000eb00000000a00 */
[----:B------:R-:W3:Y:S01]  /*0060*/  LDC.64 R4, c[0x0][0x388] ;  /* 0x0000e200ff047b82 */ /* 0x000ee20000000a00 */
[----:B0-----:R-:W-:Y:S01]  /*0070*/  IMAD R7, R7, UR6, R0 ;  /* 0x0000000607077c24 */ /* 0x001fe2000f8e0200 */
[----:B------:R-:W0:Y:S03]  /*0080*/  LDCU UR6, c[0x0][0x398] ;  /* 0x00007300ff0677ac */ /* 0x000e260008000800 */
[----:B--2---:R-:W-:-:S05]  /*0090*/  IMAD.WIDE.U32 R2, R7, 0x4, R2 ;  /* 0x0000000407027825 */ /* 0x004fca00078e0002 */
[----:B-1----:R-:W2:Y:S01]  /*00a0*/  LDG.E R9, desc[UR4][R2.64] ;  /* 0x0000000402097981 */ /* 0x002ea2000c1e1900 */
[----:B---3--:R-:W-:Y:S01]  /*00b0*/  IMAD.WIDE.U32 R4, R7, 0x4, R4 ;  /* 0x0000000407047825 */ /* 0x008fe200078e0004 */
[----:B--2---:R-:W-:-:S13]  /*00c0*/  FSETP.GEU.AND P0, PT, R9, RZ, PT ;  /* 0x000000ff0900720b */ /* 0x004fda0003f0e000 */
[----:B0-----:R-:W-:-:S05]  /*00d0*/  @!P0 FMUL R9, R9, UR6 ;  /* 0x0000000609098c20 */ /* 0x001fca0008400000 */
[----:B------:R-:W-:Y:S01]  /*00e0*/  STG.E desc[UR4][R4.64], R9 ;  /* 0x0000000904007986 */ /* 0x000fe2000c101904 */
[----:B------:R-:W-:Y:S05]  /*00f0*/  EXIT ;  /* 0x000000000000794d */ /* 0x000fea0003800000 */
.L_x_20:
        /* <DEDUP_REMOVED lines=16> */
.L_x_27:


//--------------------- .nv.shared.reserved.0     --------------------------
	.section	.nv.shared.reserved.0,"aw",@nobits
	.weak		__nv_reservedSMEM_offset_0_alias
	.size		__nv_reservedSMEM_offset_0_alias, 0, 64
	.other		__nv_reservedSMEM_offset_0_alias,@"STO_CUDA_RESERVED_SHARED STV_DEFAULT"
__nv_reservedSMEM_offset_0_alias:
	.zero		0
	.zero		64


//--------------------- .nv.constant0._pad        --------------------------
	.section	.nv.constant0._pad,"a",@progbits
	.sectionflags	@""
	.align	4
.nv.constant0._pad:
	.zero		896


//--------------------- .nv.constant0._max_pool2d --------------------------
	.section	.nv.constant0._max_pool2d,"a",@progbits
	.sectionflags	@""
	.align	4
.nv.constant0._max_pool2d:
	.zero		896


//--------------------- .nv.constant0._conv2d     --------------------------
	.section	.nv.constant0._conv2d,"a",@progbits
	.sectionflags	@""
	.align	4
.nv.constant0._conv2d:
	.zero		896


//--------------------- .nv.constant0._batch_norm --------------------------
	.section	.nv.constant0._batch_norm,"a",@progbits
	.sectionflags	@""
	.align	4
.nv.constant0._batch_norm:
	.zero		960


//--------------------- .nv.constant0._leaky_relu --------------------------
	.section	.nv.constant0._leaky_relu,"a",@progbits
	.sectionflags	@""
	.align	4
.nv.constant0._leaky_relu:
	.zero		924


//--------------------- SYMBOLS --------------------------

	.type		.nv.reservedSmem.offset0,@object
	.size		.nv.reservedSmem.offset0,0x4
